//
// Generated by NVIDIA NVVM Compiler
//
// Compiler Build ID: CL-36424714
// Cuda compilation tools, release 13.0, V13.0.88
// Based on NVVM 20.0.0
//

.version 9.0
.target sm_100
.address_size 64

	// .globl	_Z21Only_TC_NormalizationPKaPaS0_S0_ii

.visible .entry _Z21Only_TC_NormalizationPKaPaS0_S0_ii(
	.param .u64 .ptr .align 1 _Z21Only_TC_NormalizationPKaPaS0_S0_ii_param_0,
	.param .u64 .ptr .align 1 _Z21Only_TC_NormalizationPKaPaS0_S0_ii_param_1,
	.param .u64 .ptr .align 1 _Z21Only_TC_NormalizationPKaPaS0_S0_ii_param_2,
	.param .u64 .ptr .align 1 _Z21Only_TC_NormalizationPKaPaS0_S0_ii_param_3,
	.param .u32 _Z21Only_TC_NormalizationPKaPaS0_S0_ii_param_4,
	.param .u32 _Z21Only_TC_NormalizationPKaPaS0_S0_ii_param_5
)
{
	.reg .pred 	%p<4>;
	.reg .b16 	%rs<2>;
	.reg .b32 	%r<12>;
	.reg .b64 	%rd<5>;

	ld.param.u64 	%rd1, [_Z21Only_TC_NormalizationPKaPaS0_S0_ii_param_1];
	ld.param.u32 	%r2, [_Z21Only_TC_NormalizationPKaPaS0_S0_ii_param_4];
	ld.param.u32 	%r3, [_Z21Only_TC_NormalizationPKaPaS0_S0_ii_param_5];
	mov.u32 	%r4, %ctaid.y;
	mov.u32 	%r5, %ntid.y;
	mov.u32 	%r6, %tid.y;
	mad.lo.s32 	%r7, %r4, %r5, %r6;
	mov.u32 	%r8, %ctaid.x;
	mov.u32 	%r9, %ntid.x;
	mov.u32 	%r10, %tid.x;
	mad.lo.s32 	%r11, %r8, %r9, %r10;
	mad.lo.s32 	%r1, %r3, %r7, %r11;
	setp.ge.s32 	%p1, %r7, %r2;
	setp.ge.s32 	%p2, %r11, %r3;
	or.pred  	%p3, %p1, %p2;
	@%p3 bra 	$L__BB0_2;
	cvta.to.global.u64 	%rd2, %rd1;
	cvt.s64.s32 	%rd3, %r1;
	add.s64 	%rd4, %rd2, %rd3;
	mov.b16 	%rs1, 0;
	st.global.u8 	[%rd4], %rs1;
$L__BB0_2:
	ret;

}


// ===== COMPILED SASS (sm_100) =====

	.target	sm_100

	.elftype	@"ET_EXEC"


//--------------------- .note.nv.tkinfo           --------------------------
	.section	.note.nv.tkinfo,"",@"SHT_NOTE"
	.sectionflags	@"SHF_NOTE_NV_TKINFO"
	.tkinfo
        /*0018*/ 	.word	0x00000002
        /*0030*/ 	.string	""
        /*0030*/ 	.string	"ptxas"
        /*0030*/ 	.string	"Cuda compilation tools, release 13.0, V13.0.88"
        /*0030*/ 	.string	"Build cuda_13.0.r13.0/compiler.36424714_0"
        /*0030*/ 	.string	"-arch sm_100 -m 64 "



//--------------------- .note.nv.cuinfo           --------------------------
	.section	.note.nv.cuinfo,"",@"SHT_NOTE"
	.sectionflags	@"SHF_NOTE_NV_CUINFO"
        /*0018*/ 	.short	0x0002
        /*001a*/ 	.short	0x0064
        /*001c*/ 	.short	0x0082
	.zero		2


//--------------------- .nv.info                  --------------------------
	.section	.nv.info,"",@"SHT_CUDA_INFO"
	.align	4


	//----- nvinfo : EIATTR_REGCOUNT
	.align		4
        /*0000*/ 	.byte	0x04, 0x2f
        /*0002*/ 	.short	(.L_1 - .L_0)
	.align		4
.L_0:
        /*0004*/ 	.word	index@(_Z21Only_TC_NormalizationPKaPaS0_S0_ii)
        /*0008*/ 	.word	0x00000008


	//----- nvinfo : EIATTR_FRAME_SIZE
	.align		4
.L_1:
        /*000c*/ 	.byte	0x04, 0x11
        /*000e*/ 	.short	(.L_3 - .L_2)
	.align		4
.L_2:
        /*0010*/ 	.word	index@(_Z21Only_TC_NormalizationPKaPaS0_S0_ii)
        /*0014*/ 	.word	0x00000000


	//----- nvinfo : EIATTR_MIN_STACK_SIZE
	.align		4
.L_3:
        /*0018*/ 	.byte	0x04, 0x12
        /*001a*/ 	.short	(.L_5 - .L_4)
	.align		4
.L_4:
        /*001c*/ 	.word	index@(_Z21Only_TC_NormalizationPKaPaS0_S0_ii)
        /*0020*/ 	.word	0x00000000
.L_5:


//--------------------- .nv.compat                --------------------------
	.section	.nv.compat,"",@"SHT_CUDA_COMPAT_INFO"
	.align	4
        /*0000*/ 	.byte	0x02, 0x09, 0x00, 0x00, 0x02, 0x02, 0x01, 0x00, 0x02, 0x05, 0x05, 0x00, 0x03, 0x07, 0x01, 0x01
        /*0010*/ 	.byte	0x02, 0x03, 0x00, 0x00, 0x02, 0x06, 0x01, 0x00, 0x04, 0x0b, 0x08, 0x00, 0x09, 0x00, 0x00, 0x00
        /*0020*/ 	.byte	0x00, 0x00, 0x00, 0x00


//--------------------- .nv.info._Z21Only_TC_NormalizationPKaPaS0_S0_ii --------------------------
	.section	.nv.info._Z21Only_TC_NormalizationPKaPaS0_S0_ii,"",@"SHT_CUDA_INFO"
	.sectionflags	@""
	.align	4


	//----- nvinfo : EIATTR_CUDA_API_VERSION
	.align		4
        /*0000*/ 	.byte	0x04, 0x37
        /*0002*/ 	.short	(.L_7 - .L_6)
.L_6:
        /*0004*/ 	.word	0x00000082


	//----- nvinfo : EIATTR_KPARAM_INFO
	.align		4
.L_7:
        /*0008*/ 	.byte	0x04, 0x17
        /*000a*/ 	.short	(.L_9 - .L_8)
.L_8:
        /*000c*/ 	.word	0x00000000
        /*0010*/ 	.short	0x0005
        /*0012*/ 	.short	0x0024
        /*0014*/ 	.byte	0x00, 0xf0, 0x11, 0x00


	//----- nvinfo : EIATTR_KPARAM_INFO
	.align		4
.L_9:
        /*0018*/ 	.byte	0x04, 0x17
        /*001a*/ 	.short	(.L_11 - .L_10)
.L_10:
        /*001c*/ 	.word	0x00000000
        /*0020*/ 	.short	0x0004
        /*0022*/ 	.short	0x0020
        /*0024*/ 	.byte	0x00, 0xf0, 0x11, 0x00


	//----- nvinfo : EIATTR_KPARAM_INFO
	.align		4
.L_11:
        /*0028*/ 	.byte	0x04, 0x17
        /*002a*/ 	.short	(.L_13 - .L_12)
.L_12:
        /*002c*/ 	.word	0x00000000
        /*0030*/ 	.short	0x0003
        /*0032*/ 	.short	0x0018
        /*0034*/ 	.byte	0x00, 0xf5, 0x21, 0x00


	//----- nvinfo : EIATTR_KPARAM_INFO
	.align		4
.L_13:
        /*0038*/ 	.byte	0x04, 0x17
        /*003a*/ 	.short	(.L_15 - .L_14)
.L_14:
        /*003c*/ 	.word	0x00000000
        /*0040*/ 	.short	0x0002
        /*0042*/ 	.short	0x0010
        /*0044*/ 	.byte	0x00, 0xf5, 0x21, 0x00


	//----- nvinfo : EIATTR_KPARAM_INFO
	.align		4
.L_15:
        /*0048*/ 	.byte	0x04, 0x17
        /*004a*/ 	.short	(.L_17 - .L_16)
.L_16:
        /*004c*/ 	.word	0x00000000
        /*0050*/ 	.short	0x0001
        /*0052*/ 	.short	0x0008
        /*0054*/ 	.byte	0x00, 0xf5, 0x21, 0x00


	//----- nvinfo : EIATTR_KPARAM_INFO
	.align		4
.L_17:
        /*0058*/ 	.byte	0x04, 0x17
        /*005a*/ 	.short	(.L_19 - .L_18)
.L_18:
        /*005c*/ 	.word	0x00000000
        /*0060*/ 	.short	0x0000
        /*0062*/ 	.short	0x0000
        /*0064*/ 	.byte	0x00, 0xf5, 0x21, 0x00


	//----- nvinfo : EIATTR_SPARSE_MMA_MASK
	.align		4
.L_19:
        /*0068*/ 	.byte	0x03, 0x50
        /*006a*/ 	.short	0x0000


	//----- nvinfo : EIATTR_MAXREG_COUNT
	.align		4
        /*006c*/ 	.byte	0x03, 0x1b
        /*006e*/ 	.short	0x00ff


	//----- nvinfo : EIATTR_MERCURY_ISA_VERSION
	.align		4
        /*0070*/ 	.byte	0x03, 0x5f
        /*0072*/ 	.short	0x0101


	//----- nvinfo : EIATTR_VRC_CTA_INIT_COUNT
	.align		4
        /*0074*/ 	.byte	0x02, 0x4a
	.zero		1
	.zero		1


	//----- nvinfo : EIATTR_EXIT_INSTR_OFFSETS
	.align		4
        /*0078*/ 	.byte	0x04, 0x1c
        /*007a*/ 	.short	(.L_21 - .L_20)


	//   ....[0]....
.L_20:
        /*007c*/ 	.word	0x000000d0


	//   ....[1]....
        /*0080*/ 	.word	0x00000130


	//----- nvinfo : EIATTR_CBANK_PARAM_SIZE
	.align		4
.L_21:
        /*0084*/ 	.byte	0x03, 0x19
        /*0086*/ 	.short	0x0028


	//----- nvinfo : EIATTR_PARAM_CBANK
	.align		4
        /*0088*/ 	.byte	0x04, 0x0a
        /*008a*/ 	.short	(.L_23 - .L_22)
	.align		4
.L_22:
        /*008c*/ 	.word	index@(.nv.constant0._Z21Only_TC_NormalizationPKaPaS0_S0_ii)
        /*0090*/ 	.short	0x0380
        /*0092*/ 	.short	0x0028


	//----- nvinfo : EIATTR_SW_WAR
	.align		4
.L_23:
        /*0094*/ 	.byte	0x04, 0x36
        /*0096*/ 	.short	(.L_25 - .L_24)
.L_24:
        /*0098*/ 	.word	0x00000008
.L_25:


//--------------------- .nv.callgraph             --------------------------
	.section	.nv.callgraph,"",@"SHT_CUDA_CALLGRAPH"
	.align	4
	.sectionentsize	8
	.align		4
        /*0000*/ 	.word	0x00000000
	.align		4
        /*0004*/ 	.word	0xffffffff
	.align		4
        /*0008*/ 	.word	0x00000000
	.align		4
        /*000c*/ 	.word	0xfffffffe
	.align		4
        /*0010*/ 	.word	0x00000000
	.align		4
        /*0014*/ 	.word	0xfffffffd
	.align		4
        /*0018*/ 	.word	0x00000000
	.align		4
        /*001c*/ 	.word	0xfffffffc


//--------------------- .text._Z21Only_TC_NormalizationPKaPaS0_S0_ii --------------------------
	.section	.text._Z21Only_TC_NormalizationPKaPaS0_S0_ii,"ax",@progbits
	.align	128
        .global         _Z21Only_TC_NormalizationPKaPaS0_S0_ii
        .type           _Z21Only_TC_NormalizationPKaPaS0_S0_ii,@function
        .size           _Z21Only_TC_NormalizationPKaPaS0_S0_ii,(.L_x_1 - _Z21Only_TC_NormalizationPKaPaS0_S0_ii)
        .other          _Z21Only_TC_NormalizationPKaPaS0_S0_ii,@"STO_CUDA_ENTRY STV_DEFAULT"
_Z21Only_TC_NormalizationPKaPaS0_S0_ii:
.text._Z21Only_TC_NormalizationPKaPaS0_S0_ii:
[----:B------:R-:W-:Y:S01]  /*0000*/  LDC R1, c[0x0][0x37c] ;  /* 0x0000df00ff017b82 */ /* 0x000fe20000000800 */
[----:B------:R-:W0:Y:S07]  /*0010*/  S2R R2, SR_TID.X ;  /* 0x0000000000027919 */ /* 0x000e2e0000002100 */
[----:B------:R-:W1:Y:S01]  /*0020*/  LDC R0, c[0x0][0x364] ;  /* 0x0000d900ff007b82 */ /* 0x000e620000000800 */
[----:B------:R-:W2:Y:S01]  /*0030*/  LDCU.64 UR6, c[0x0][0x3a0] ;  /* 0x00007400ff0677ac */ /* 0x000ea20008000a00 */
[----:B------:R-:W1:Y:S06]  /*0040*/  S2R R5, SR_TID.Y ;  /* 0x0000000000057919 */ /* 0x000e6c0000002200 */
[----:B------:R-:W0:Y:S08]  /*0050*/  S2UR UR5, SR_CTAID.X ;  /* 0x00000000000579c3 */ /* 0x000e300000002500 */
[----:B------:R-:W0:Y:S08]  /*0060*/  LDC R3, c[0x0][0x360] ;  /* 0x0000d800ff037b82 */ /* 0x000e300000000800 */
[----:B------:R-:W1:Y:S01]  /*0070*/  S2UR UR4, SR_CTAID.Y ;  /* 0x00000000000479c3 */ /* 0x000e620000002600 */
[----:B0-----:R-:W-:-:S05]  /*0080*/  IMAD R3, R3, UR5, R2 ;  /* 0x0000000503037c24 */ /* 0x001fca000f8e0202 */
[----:B--2---:R-:W-:Y:S01]  /*0090*/  ISETP.GE.AND P0, PT, R3, UR7, PT ;  /* 0x0000000703007c0c */ /* 0x004fe2000bf06270 */
[----:B-1----:R-:W-:-:S05]  /*00a0*/  IMAD R0, R0, UR4, R5 ;  /* 0x0000000400007c24 */ /* 0x002fca000f8e0205 */
[C---:B------:R-:W-:Y:S01]  /*00b0*/  ISETP.GE.OR P0, PT, R0.reuse, UR6, P0 ;  /* 0x0000000600007c0c */ /* 0x040fe20008706670 */
[----:B------:R-:W-:-:S12]  /*00c0*/  IMAD R0, R0, UR7, R3 ;  /* 0x0000000700007c24 */ /* 0x000fd8000f8e0203 */
[----:B------:R-:W-:Y:S05]  /*00d0*/  @P0 EXIT ;  /* 0x000000000000094d */ /* 0x000fea0003800000 */
[----:B------:R-:W0:Y:S01]  /*00e0*/  LDCU.64 UR6, c[0x0][0x388] ;  /* 0x00007100ff0677ac */ /* 0x000e220008000a00 */
[----:B------:R-:W1:Y:S01]  /*00f0*/  LDCU.64 UR4, c[0x0][0x358] ;  /* 0x00006b00ff0477ac */ /* 0x000e620008000a00 */
[----:B0-----:R-:W-:-:S04]  /*0100*/  IADD3 R2, P0, PT, R0, UR6, RZ ;  /* 0x0000000600027c10 */ /* 0x001fc8000ff1e0ff */
[----:B------:R-:W-:-:S05]  /*0110*/  LEA.HI.X.SX32 R3, R0, UR7, 0x1, P0 ;  /* 0x0000000700037c11 */ /* 0x000fca00080f0eff */
[----:B-1----:R-:W-:Y:S01]  /*0120*/  STG.E.U8 desc[UR4][R2.64], RZ ;  /* 0x000000ff02007986 */ /* 0x002fe2000c101104 */
[----:B------:R-:W-:Y:S05]  /*0130*/  EXIT ;  /* 0x000000000000794d */ /* 0x000fea0003800000 */
.L_x_0:
[----:B------:R-:W-:-:S00]  /*0140*/  BRA `(.L_x_0) ;  /* 0xfffffffc00fc7947 */ /* 0x000fc0000383ffff */
[----:B------:R-:W-:-:S00]  /*0150*/  NOP ;  /* 0x0000000000007918 */ /* 0x000fc00000000000 */
        /* <DEDUP_REMOVED lines=10> */
.L_x_1:


//--------------------- .nv.shared.reserved.0     --------------------------
	.section	.nv.shared.reserved.0,"aw",@nobits
	.weak		__nv_reservedSMEM_offset_0_alias
	.size		__nv_reservedSMEM_offset_0_alias, 0, 64
	.other		__nv_reservedSMEM_offset_0_alias,@"STO_CUDA_RESERVED_SHARED STV_DEFAULT"
__nv_reservedSMEM_offset_0_alias:
	.zero		0
	.zero		64


//--------------------- .nv.constant0._Z21Only_TC_NormalizationPKaPaS0_S0_ii --------------------------
	.section	.nv.constant0._Z21Only_TC_NormalizationPKaPaS0_S0_ii,"a",@progbits
	.sectionflags	@""
	.align	4
.nv.constant0._Z21Only_TC_NormalizationPKaPaS0_S0_ii:
	.zero		936


//--------------------- SYMBOLS --------------------------

	.type		.nv.reservedSmem.offset0,@object
	.size		.nv.reservedSmem.offset0,0x4
